//
// Generated by NVIDIA NVVM Compiler
//
// Compiler Build ID: CL-36424714
// Cuda compilation tools, release 13.0, V13.0.88
// Based on NVVM 20.0.0
//

.version 9.0
.target sm_100
.address_size 64

	// .globl	_Z23matrix_transpose_kernelPKfPfii

.visible .entry _Z23matrix_transpose_kernelPKfPfii(
	.param .u64 .ptr .align 1 _Z23matrix_transpose_kernelPKfPfii_param_0,
	.param .u64 .ptr .align 1 _Z23matrix_transpose_kernelPKfPfii_param_1,
	.param .u32 _Z23matrix_transpose_kernelPKfPfii_param_2,
	.param .u32 _Z23matrix_transpose_kernelPKfPfii_param_3
)
{
	.reg .pred 	%p<4>;
	.reg .b32 	%r<15>;
	.reg .b32 	%f<2>;
	.reg .b64 	%rd<9>;

	ld.param.u64 	%rd1, [_Z23matrix_transpose_kernelPKfPfii_param_0];
	ld.param.u64 	%rd2, [_Z23matrix_transpose_kernelPKfPfii_param_1];
	ld.param.u32 	%r3, [_Z23matrix_transpose_kernelPKfPfii_param_2];
	ld.param.u32 	%r5, [_Z23matrix_transpose_kernelPKfPfii_param_3];
	mov.u32 	%r6, %tid.x;
	mov.u32 	%r7, %ntid.x;
	mov.u32 	%r8, %ctaid.x;
	mad.lo.s32 	%r1, %r7, %r8, %r6;
	mov.u32 	%r9, %tid.y;
	mov.u32 	%r10, %ntid.y;
	mov.u32 	%r11, %ctaid.y;
	mad.lo.s32 	%r12, %r10, %r11, %r9;
	setp.ge.s32 	%p1, %r1, %r3;
	setp.ge.s32 	%p2, %r12, %r5;
	or.pred  	%p3, %p1, %p2;
	@%p3 bra 	$L__BB0_2;
	cvta.to.global.u64 	%rd3, %rd1;
	cvta.to.global.u64 	%rd4, %rd2;
	mad.lo.s32 	%r13, %r5, %r1, %r12;
	mul.wide.s32 	%rd5, %r13, 4;
	add.s64 	%rd6, %rd3, %rd5;
	ld.global.f32 	%f1, [%rd6];
	mad.lo.s32 	%r14, %r3, %r12, %r1;
	mul.wide.s32 	%rd7, %r14, 4;
	add.s64 	%rd8, %rd4, %rd7;
	st.global.f32 	[%rd8], %f1;
$L__BB0_2:
	ret;

}


// ===== COMPILED SASS (sm_100) =====

	.target	sm_100

	.elftype	@"ET_EXEC"


//--------------------- .note.nv.tkinfo           --------------------------
	.section	.note.nv.tkinfo,"",@"SHT_NOTE"
	.sectionflags	@"SHF_NOTE_NV_TKINFO"
	.tkinfo
        /*0018*/ 	.word	0x00000002
        /*0030*/ 	.string	""
        /*0030*/ 	.string	"ptxas"
        /*0030*/ 	.string	"Cuda compilation tools, release 13.0, V13.0.88"
        /*0030*/ 	.string	"Build cuda_13.0.r13.0/compiler.36424714_0"
        /*0030*/ 	.string	"-arch sm_100 -m 64 "



//--------------------- .note.nv.cuinfo           --------------------------
	.section	.note.nv.cuinfo,"",@"SHT_NOTE"
	.sectionflags	@"SHF_NOTE_NV_CUINFO"
        /*0018*/ 	.short	0x0002
        /*001a*/ 	.short	0x0064
        /*001c*/ 	.short	0x0082
	.zero		2


//--------------------- .nv.info                  --------------------------
	.section	.nv.info,"",@"SHT_CUDA_INFO"
	.align	4


	//----- nvinfo : EIATTR_REGCOUNT
	.align		4
        /*0000*/ 	.byte	0x04, 0x2f
        /*0002*/ 	.short	(.L_1 - .L_0)
	.align		4
.L_0:
        /*0004*/ 	.word	index@(_Z23matrix_transpose_kernelPKfPfii)
        /*0008*/ 	.word	0x0000000a


	//----- nvinfo : EIATTR_FRAME_SIZE
	.align		4
.L_1:
        /*000c*/ 	.byte	0x04, 0x11
        /*000e*/ 	.short	(.L_3 - .L_2)
	.align		4
.L_2:
        /*0010*/ 	.word	index@(_Z23matrix_transpose_kernelPKfPfii)
        /*0014*/ 	.word	0x00000000


	//----- nvinfo : EIATTR_MIN_STACK_SIZE
	.align		4
.L_3:
        /*0018*/ 	.byte	0x04, 0x12
        /*001a*/ 	.short	(.L_5 - .L_4)
	.align		4
.L_4:
        /*001c*/ 	.word	index@(_Z23matrix_transpose_kernelPKfPfii)
        /*0020*/ 	.word	0x00000000
.L_5:


//--------------------- .nv.compat                --------------------------
	.section	.nv.compat,"",@"SHT_CUDA_COMPAT_INFO"
	.align	4
        /*0000*/ 	.byte	0x02, 0x09, 0x00, 0x00, 0x02, 0x02, 0x01, 0x00, 0x02, 0x05, 0x05, 0x00, 0x03, 0x07, 0x01, 0x01
        /*0010*/ 	.byte	0x02, 0x03, 0x00, 0x00, 0x02, 0x06, 0x01, 0x00, 0x04, 0x0b, 0x08, 0x00, 0x09, 0x00, 0x00, 0x00
        /*0020*/ 	.byte	0x00, 0x00, 0x00, 0x00


//--------------------- .nv.info._Z23matrix_transpose_kernelPKfPfii --------------------------
	.section	.nv.info._Z23matrix_transpose_kernelPKfPfii,"",@"SHT_CUDA_INFO"
	.sectionflags	@""
	.align	4


	//----- nvinfo : EIATTR_CUDA_API_VERSION
	.align		4
        /*0000*/ 	.byte	0x04, 0x37
        /*0002*/ 	.short	(.L_7 - .L_6)
.L_6:
        /*0004*/ 	.word	0x00000082


	//----- nvinfo : EIATTR_KPARAM_INFO
	.align		4
.L_7:
        /*0008*/ 	.byte	0x04, 0x17
        /*000a*/ 	.short	(.L_9 - .L_8)
.L_8:
        /*000c*/ 	.word	0x00000000
        /*0010*/ 	.short	0x0003
        /*0012*/ 	.short	0x0014
        /*0014*/ 	.byte	0x00, 0xf0, 0x11, 0x00


	//----- nvinfo : EIATTR_KPARAM_INFO
	.align		4
.L_9:
        /*0018*/ 	.byte	0x04, 0x17
        /*001a*/ 	.short	(.L_11 - .L_10)
.L_10:
        /*001c*/ 	.word	0x00000000
        /*0020*/ 	.short	0x0002
        /*0022*/ 	.short	0x0010
        /*0024*/ 	.byte	0x00, 0xf0, 0x11, 0x00


	//----- nvinfo : EIATTR_KPARAM_INFO
	.align		4
.L_11:
        /*0028*/ 	.byte	0x04, 0x17
        /*002a*/ 	.short	(.L_13 - .L_12)
.L_12:
        /*002c*/ 	.word	0x00000000
        /*0030*/ 	.short	0x0001
        /*0032*/ 	.short	0x0008
        /*0034*/ 	.byte	0x00, 0xf5, 0x21, 0x00


	//----- nvinfo : EIATTR_KPARAM_INFO
	.align		4
.L_13:
        /*0038*/ 	.byte	0x04, 0x17
        /*003a*/ 	.short	(.L_15 - .L_14)
.L_14:
        /*003c*/ 	.word	0x00000000
        /*0040*/ 	.short	0x0000
        /*0042*/ 	.short	0x0000
        /*0044*/ 	.byte	0x00, 0xf5, 0x21, 0x00


	//----- nvinfo : EIATTR_SPARSE_MMA_MASK
	.align		4
.L_15:
        /*0048*/ 	.byte	0x03, 0x50
        /*004a*/ 	.short	0x0000


	//----- nvinfo : EIATTR_MAXREG_COUNT
	.align		4
        /*004c*/ 	.byte	0x03, 0x1b
        /*004e*/ 	.short	0x00ff


	//----- nvinfo : EIATTR_MERCURY_ISA_VERSION
	.align		4
        /*0050*/ 	.byte	0x03, 0x5f
        /*0052*/ 	.short	0x0101


	//----- nvinfo : EIATTR_VRC_CTA_INIT_COUNT
	.align		4
        /*0054*/ 	.byte	0x02, 0x4a
	.zero		1
	.zero		1


	//----- nvinfo : EIATTR_EXIT_INSTR_OFFSETS
	.align		4
        /*0058*/ 	.byte	0x04, 0x1c
        /*005a*/ 	.short	(.L_17 - .L_16)


	//   ....[0]....
.L_16:
        /*005c*/ 	.word	0x000000c0


	//   ....[1]....
        /*0060*/ 	.word	0x00000160


	//----- nvinfo : EIATTR_CBANK_PARAM_SIZE
	.align		4
.L_17:
        /*0064*/ 	.byte	0x03, 0x19
        /*0066*/ 	.short	0x0018


	//----- nvinfo : EIATTR_PARAM_CBANK
	.align		4
        /*0068*/ 	.byte	0x04, 0x0a
        /*006a*/ 	.short	(.L_19 - .L_18)
	.align		4
.L_18:
        /*006c*/ 	.word	index@(.nv.constant0._Z23matrix_transpose_kernelPKfPfii)
        /*0070*/ 	.short	0x0380
        /*0072*/ 	.short	0x0018


	//----- nvinfo : EIATTR_SW_WAR
	.align		4
.L_19:
        /*0074*/ 	.byte	0x04, 0x36
        /*0076*/ 	.short	(.L_21 - .L_20)
.L_20:
        /*0078*/ 	.word	0x00000008
.L_21:


//--------------------- .nv.callgraph             --------------------------
	.section	.nv.callgraph,"",@"SHT_CUDA_CALLGRAPH"
	.align	4
	.sectionentsize	8
	.align		4
        /*0000*/ 	.word	0x00000000
	.align		4
        /*0004*/ 	.word	0xffffffff
	.align		4
        /*0008*/ 	.word	0x00000000
	.align		4
        /*000c*/ 	.word	0xfffffffe
	.align		4
        /*0010*/ 	.word	0x00000000
	.align		4
        /*0014*/ 	.word	0xfffffffd
	.align		4
        /*0018*/ 	.word	0x00000000
	.align		4
        /*001c*/ 	.word	0xfffffffc


//--------------------- .text._Z23matrix_transpose_kernelPKfPfii --------------------------
	.section	.text._Z23matrix_transpose_kernelPKfPfii,"ax",@progbits
	.align	128
        .global         _Z23matrix_transpose_kernelPKfPfii
        .type           _Z23matrix_transpose_kernelPKfPfii,@function
        .size           _Z23matrix_transpose_kernelPKfPfii,(.L_x_1 - _Z23matrix_transpose_kernelPKfPfii)
        .other          _Z23matrix_transpose_kernelPKfPfii,@"STO_CUDA_ENTRY STV_DEFAULT"
_Z23matrix_transpose_kernelPKfPfii:
.text._Z23matrix_transpose_kernelPKfPfii:
[----:B------:R-:W-:Y:S01]  /*0000*/  LDC R1, c[0x0][0x37c] ;  /* 0x0000df00ff017b82 */ /* 0x000fe20000000800 */
[----:B------:R-:W0:Y:S01]  /*0010*/  S2R R7, SR_TID.Y ;  /* 0x0000000000077919 */ /* 0x000e220000002200 */
[----:B------:R-:W1:Y:S01]  /*0020*/  LDCU UR4, c[0x0][0x360] ;  /* 0x00006c00ff0477ac */ /* 0x000e620008000800 */
[----:B------:R-:W0:Y:S01]  /*0030*/  S2R R2, SR_CTAID.Y ;  /* 0x0000000000027919 */ /* 0x000e220000002600 */
[----:B------:R-:W0:Y:S01]  /*0040*/  LDCU UR5, c[0x0][0x364] ;  /* 0x00006c80ff0577ac */ /* 0x000e220008000800 */
[----:B------:R-:W1:Y:S01]  /*0050*/  S2R R0, SR_TID.X ;  /* 0x0000000000007919 */ /* 0x000e620000002100 */
[----:B------:R-:W2:Y:S01]  /*0060*/  LDCU.64 UR6, c[0x0][0x390] ;  /* 0x00007200ff0677ac */ /* 0x000ea20008000a00 */
[----:B------:R-:W1:Y:S01]  /*0070*/  S2R R3, SR_CTAID.X ;  /* 0x0000000000037919 */ /* 0x000e620000002500 */
[----:B0-----:R-:W-:-:S05]  /*0080*/  IMAD R7, R2, UR5, R7 ;  /* 0x0000000502077c24 */ /* 0x001fca000f8e0207 */
[----:B--2---:R-:W-:Y:S01]  /*0090*/  ISETP.GE.AND P0, PT, R7, UR7, PT ;  /* 0x0000000707007c0c */ /* 0x004fe2000bf06270 */
[----:B-1----:R-:W-:-:S05]  /*00a0*/  IMAD R0, R3, UR4, R0 ;  /* 0x0000000403007c24 */ /* 0x002fca000f8e0200 */
[----:B------:R-:W-:-:S13]  /*00b0*/  ISETP.GE.OR P0, PT, R0, UR6, P0 ;  /* 0x0000000600007c0c */ /* 0x000fda0008706670 */
[----:B------:R-:W-:Y:S05]  /*00c0*/  @P0 EXIT ;  /* 0x000000000000094d */ /* 0x000fea0003800000 */
[----:B------:R-:W0:Y:S01]  /*00d0*/  LDC.64 R2, c[0x0][0x380] ;  /* 0x0000e000ff027b82 */ /* 0x000e220000000a00 */
[----:B------:R-:W1:Y:S01]  /*00e0*/  LDCU.64 UR4, c[0x0][0x358] ;  /* 0x00006b00ff0477ac */ /* 0x000e620008000a00 */
[----:B------:R-:W-:-:S04]  /*00f0*/  IMAD R5, R0, UR7, R7 ;  /* 0x0000000700057c24 */ /* 0x000fc8000f8e0207 */
[----:B0-----:R-:W-:Y:S02]  /*0100*/  IMAD.WIDE R2, R5, 0x4, R2 ;  /* 0x0000000405027825 */ /* 0x001fe400078e0202 */
[----:B------:R-:W0:Y:S04]  /*0110*/  LDC.64 R4, c[0x0][0x388] ;  /* 0x0000e200ff047b82 */ /* 0x000e280000000a00 */
[----:B-1----:R-:W2:Y:S01]  /*0120*/  LDG.E R3, desc[UR4][R2.64] ;  /* 0x0000000402037981 */ /* 0x002ea2000c1e1900 */
[----:B------:R-:W-:-:S04]  /*0130*/  IMAD R7, R7, UR6, R0 ;  /* 0x0000000607077c24 */ /* 0x000fc8000f8e0200 */
[----:B0-----:R-:W-:-:S05]  /*0140*/  IMAD.WIDE R4, R7, 0x4, R4 ;  /* 0x0000000407047825 */ /* 0x001fca00078e0204 */
[----:B--2---:R-:W-:Y:S01]  /*0150*/  STG.E desc[UR4][R4.64], R3 ;  /* 0x0000000304007986 */ /* 0x004fe2000c101904 */
[----:B------:R-:W-:Y:S05]  /*0160*/  EXIT ;  /* 0x000000000000794d */ /* 0x000fea0003800000 */
.L_x_0:
[----:B------:R-:W-:-:S00]  /*0170*/  BRA `(.L_x_0) ;  /* 0xfffffffc00fc7947 */ /* 0x000fc0000383ffff */
[----:B------:R-:W-:-:S00]  /*0180*/  NOP ;  /* 0x0000000000007918 */ /* 0x000fc00000000000 */
[----:B------:R-:W-:-:S00]  /*0190*/  NOP ;  /* 0x0000000000007918 */ /* 0x000fc00000000000 */
[----:B------:R-:W-:-:S00]  /*01a0*/  NOP ;  /* 0x0000000000007918 */ /* 0x000fc00000000000 */
[----:B------:R-:W-:-:S00]  /*01b0*/  NOP ;  /* 0x0000000000007918 */ /* 0x000fc00000000000 */
[----:B------:R-:W-:-:S00]  /*01c0*/  NOP ;  /* 0x0000000000007918 */ /* 0x000fc00000000000 */
[----:B------:R-:W-:-:S00]  /*01d0*/  NOP ;  /* 0x0000000000007918 */ /* 0x000fc00000000000 */
[----:B------:R-:W-:-:S00]  /*01e0*/  NOP ;  /* 0x0000000000007918 */ /* 0x000fc00000000000 */
[----:B------:R-:W-:-:S00]  /*01f0*/  NOP ;  /* 0x0000000000007918 */ /* 0x000fc00000000000 */
.L_x_1:


//--------------------- .nv.shared.reserved.0     --------------------------
	.section	.nv.shared.reserved.0,"aw",@nobits
	.weak		__nv_reservedSMEM_offset_0_alias
	.size		__nv_reservedSMEM_offset_0_alias, 0, 64
	.other		__nv_reservedSMEM_offset_0_alias,@"STO_CUDA_RESERVED_SHARED STV_DEFAULT"
__nv_reservedSMEM_offset_0_alias:
	.zero		0
	.zero		64


//--------------------- .nv.constant0._Z23matrix_transpose_kernelPKfPfii --------------------------
	.section	.nv.constant0._Z23matrix_transpose_kernelPKfPfii,"a",@progbits
	.sectionflags	@""
	.align	4
.nv.constant0._Z23matrix_transpose_kernelPKfPfii:
	.zero		920


//--------------------- SYMBOLS --------------------------

	.type		.nv.reservedSmem.offset0,@object
	.size		.nv.reservedSmem.offset0,0x4
